//
// Generated by NVIDIA NVVM Compiler
//
// Compiler Build ID: CL-36424714
// Cuda compilation tools, release 13.0, V13.0.88
// Based on NVVM 20.0.0
//

.version 9.0
.target sm_100
.address_size 64

	// .globl	update_instances

.visible .entry update_instances(
	.param .u64 .ptr .align 1 update_instances_param_0,
	.param .u64 .ptr .align 1 update_instances_param_1,
	.param .u32 update_instances_param_2
)
{
	.reg .pred 	%p<6>;
	.reg .b32 	%r<26>;
	.reg .b32 	%f<13>;
	.reg .b64 	%rd<10>;

	ld.param.u64 	%rd3, [update_instances_param_0];
	ld.param.u64 	%rd4, [update_instances_param_1];
	ld.param.u32 	%r11, [update_instances_param_2];
	mov.u32 	%r12, %ctaid.x;
	mov.u32 	%r13, %ntid.x;
	mov.u32 	%r14, %tid.x;
	mad.lo.s32 	%r1, %r12, %r13, %r14;
	setp.ge.u32 	%p1, %r1, %r11;
	@%p1 bra 	$L__BB0_5;
	cvta.to.global.u64 	%rd5, %rd3;
	cvta.to.global.u64 	%rd6, %rd4;
	mul.wide.u32 	%rd7, %r1, 64;
	add.s64 	%rd1, %rd6, %rd7;
	ld.global.nc.v2.u32 	{%r2, %r3}, [%rd1];
	ld.global.nc.v4.f32 	{%f1, %f2, %f3, %f4}, [%rd1+16];
	ld.global.nc.v4.f32 	{%f5, %f6, %f7, %f8}, [%rd1+32];
	ld.global.nc.v4.f32 	{%f9, %f10, %f11, %f12}, [%rd1+48];
	mul.wide.u32 	%rd8, %r2, 80;
	add.s64 	%rd9, %rd5, %rd8;
	add.s64 	%rd2, %rd9, 48;
	ld.global.u32 	%r4, [%rd9+56];
	ld.global.v2.u32 	{%r25, %r24}, [%rd9+64];
	and.b32  	%r15, %r3, 1;
	setp.eq.b32 	%p2, %r15, 1;
	not.pred 	%p3, %p2;
	@%p3 bra 	$L__BB0_3;
	ld.global.nc.v2.u32 	{%r25, %r24}, [%rd1+8];
$L__BB0_3:
	and.b32  	%r16, %r3, 12;
	setp.eq.s32 	%p4, %r16, 0;
	shl.b32 	%r17, %r3, 29;
	shr.s32 	%r18, %r17, 31;
	and.b32  	%r19, %r18, 255;
	selp.b32 	%r20, %r4, %r19, %p4;
	mov.b32 	%r21, 5;
	mov.b32 	%r22, 0;
	st.global.v4.u32 	[%rd2], {%r2, %r22, %r20, %r21};
	st.global.v2.u32 	[%rd2+16], {%r25, %r24};
	and.b32  	%r23, %r3, 2;
	setp.eq.s32 	%p5, %r23, 0;
	@%p5 bra 	$L__BB0_5;
	st.global.v4.f32 	[%rd2+-48], {%f1, %f2, %f3, %f4};
	st.global.v4.f32 	[%rd2+-32], {%f5, %f6, %f7, %f8};
	st.global.v4.f32 	[%rd2+-16], {%f9, %f10, %f11, %f12};
$L__BB0_5:
	ret;

}
	// .globl	wait_value
.visible .entry wait_value(
	.param .u64 .ptr .align 1 wait_value_param_0,
	.param .u32 wait_value_param_1,
	.param .u32 wait_value_param_2
)
.maxntid 32
{
	.reg .pred 	%p<4>;
	.reg .b32 	%r<7>;
	.reg .b64 	%rd<5>;

	ld.param.u64 	%rd2, [wait_value_param_0];
	ld.param.u32 	%r2, [wait_value_param_1];
	ld.param.u32 	%r3, [wait_value_param_2];
	mov.u32 	%r1, %tid.x;
	shr.u32 	%r4, %r3, %r1;
	and.b32  	%r5, %r4, 1;
	setp.eq.b32 	%p1, %r5, 1;
	not.pred 	%p2, %p1;
	@%p2 bra 	$L__BB1_3;
	mul.wide.u32 	%rd3, %r1, 4;
	add.s64 	%rd1, %rd2, %rd3;
$L__BB1_2:
	// begin inline asm
	ld.global.cv.u32 %r6, [%rd1];
	// end inline asm
	setp.ne.s32 	%p3, %r6, %r2;
	@%p3 bra 	$L__BB1_2;
$L__BB1_3:
	ret;

}


// ===== COMPILED SASS (sm_100) =====

	.target	sm_100

	.elftype	@"ET_EXEC"


//--------------------- .note.nv.tkinfo           --------------------------
	.section	.note.nv.tkinfo,"",@"SHT_NOTE"
	.sectionflags	@"SHF_NOTE_NV_TKINFO"
	.tkinfo
        /*0018*/ 	.word	0x00000002
        /*0030*/ 	.string	""
        /*0030*/ 	.string	"ptxas"
        /*0030*/ 	.string	"Cuda compilation tools, release 13.0, V13.0.88"
        /*0030*/ 	.string	"Build cuda_13.0.r13.0/compiler.36424714_0"
        /*0030*/ 	.string	"-arch sm_100 -m 64 "



//--------------------- .note.nv.cuinfo           --------------------------
	.section	.note.nv.cuinfo,"",@"SHT_NOTE"
	.sectionflags	@"SHF_NOTE_NV_CUINFO"
        /*0018*/ 	.short	0x0002
        /*001a*/ 	.short	0x0064
        /*001c*/ 	.short	0x0082
	.zero		2


//--------------------- .nv.info                  --------------------------
	.section	.nv.info,"",@"SHT_CUDA_INFO"
	.align	4


	//----- nvinfo : EIATTR_REGCOUNT
	.align		4
        /*0000*/ 	.byte	0x04, 0x2f
        /*0002*/ 	.short	(.L_1 - .L_0)
	.align		4
.L_0:
        /*0004*/ 	.word	index@(update_instances)
        /*0008*/ 	.word	0x00000016


	//----- nvinfo : EIATTR_FRAME_SIZE
	.align		4
.L_1:
        /*000c*/ 	.byte	0x04, 0x11
        /*000e*/ 	.short	(.L_3 - .L_2)
	.align		4
.L_2:
        /*0010*/ 	.word	index@(update_instances)
        /*0014*/ 	.word	0x00000000


	//----- nvinfo : EIATTR_REGCOUNT
	.align		4
.L_3:
        /*0018*/ 	.byte	0x04, 0x2f
        /*001a*/ 	.short	(.L_5 - .L_4)
	.align		4
.L_4:
        /*001c*/ 	.word	index@(wait_value)
        /*0020*/ 	.word	0x00000006


	//----- nvinfo : EIATTR_FRAME_SIZE
	.align		4
.L_5:
        /*0024*/ 	.byte	0x04, 0x11
        /*0026*/ 	.short	(.L_7 - .L_6)
	.align		4
.L_6:
        /*0028*/ 	.word	index@(wait_value)
        /*002c*/ 	.word	0x00000000


	//----- nvinfo : EIATTR_MIN_STACK_SIZE
	.align		4
.L_7:
        /*0030*/ 	.byte	0x04, 0x12
        /*0032*/ 	.short	(.L_9 - .L_8)
	.align		4
.L_8:
        /*0034*/ 	.word	index@(wait_value)
        /*0038*/ 	.word	0x00000000


	//----- nvinfo : EIATTR_MIN_STACK_SIZE
	.align		4
.L_9:
        /*003c*/ 	.byte	0x04, 0x12
        /*003e*/ 	.short	(.L_11 - .L_10)
	.align		4
.L_10:
        /*0040*/ 	.word	index@(update_instances)
        /*0044*/ 	.word	0x00000000
.L_11:


//--------------------- .nv.compat                --------------------------
	.section	.nv.compat,"",@"SHT_CUDA_COMPAT_INFO"
	.align	4
        /*0000*/ 	.byte	0x02, 0x09, 0x00, 0x00, 0x02, 0x02, 0x01, 0x00, 0x02, 0x05, 0x05, 0x00, 0x03, 0x07, 0x01, 0x01
        /*0010*/ 	.byte	0x02, 0x03, 0x00, 0x00, 0x02, 0x06, 0x01, 0x00, 0x04, 0x0b, 0x08, 0x00, 0x09, 0x00, 0x00, 0x00
        /*0020*/ 	.byte	0x00, 0x00, 0x00, 0x00


//--------------------- .nv.info.wait_value       --------------------------
	.section	.nv.info.wait_value,"",@"SHT_CUDA_INFO"
	.sectionflags	@""
	.align	4


	//----- nvinfo : EIATTR_CUDA_API_VERSION
	.align		4
        /*0000*/ 	.byte	0x04, 0x37
        /*0002*/ 	.short	(.L_13 - .L_12)
.L_12:
        /*0004*/ 	.word	0x00000082


	//----- nvinfo : EIATTR_KPARAM_INFO
	.align		4
.L_13:
        /*0008*/ 	.byte	0x04, 0x17
        /*000a*/ 	.short	(.L_15 - .L_14)
.L_14:
        /*000c*/ 	.word	0x00000000
        /*0010*/ 	.short	0x0002
        /*0012*/ 	.short	0x000c
        /*0014*/ 	.byte	0x00, 0xf0, 0x11, 0x00


	//----- nvinfo : EIATTR_KPARAM_INFO
	.align		4
.L_15:
        /*0018*/ 	.byte	0x04, 0x17
        /*001a*/ 	.short	(.L_17 - .L_16)
.L_16:
        /*001c*/ 	.word	0x00000000
        /*0020*/ 	.short	0x0001
        /*0022*/ 	.short	0x0008
        /*0024*/ 	.byte	0x00, 0xf0, 0x11, 0x00


	//----- nvinfo : EIATTR_KPARAM_INFO
	.align		4
.L_17:
        /*0028*/ 	.byte	0x04, 0x17
        /*002a*/ 	.short	(.L_19 - .L_18)
.L_18:
        /*002c*/ 	.word	0x00000000
        /*0030*/ 	.short	0x0000
        /*0032*/ 	.short	0x0000
        /*0034*/ 	.byte	0x00, 0xf5, 0x21, 0x00


	//----- nvinfo : EIATTR_SPARSE_MMA_MASK
	.align		4
.L_19:
        /*0038*/ 	.byte	0x03, 0x50
        /*003a*/ 	.short	0x0000


	//----- nvinfo : EIATTR_MAXREG_COUNT
	.align		4
        /*003c*/ 	.byte	0x03, 0x1b
        /*003e*/ 	.short	0x00ff


	//----- nvinfo : EIATTR_MERCURY_ISA_VERSION
	.align		4
        /*0040*/ 	.byte	0x03, 0x5f
        /*0042*/ 	.short	0x0101


	//----- nvinfo : EIATTR_VRC_CTA_INIT_COUNT
	.align		4
        /*0044*/ 	.byte	0x02, 0x4a
	.zero		1
	.zero		1


	//----- nvinfo : EIATTR_EXIT_INSTR_OFFSETS
	.align		4
        /*0048*/ 	.byte	0x04, 0x1c
        /*004a*/ 	.short	(.L_21 - .L_20)


	//   ....[0]....
.L_20:
        /*004c*/ 	.word	0x00000060


	//   ....[1]....
        /*0050*/ 	.word	0x00000070


	//----- nvinfo : EIATTR_MAX_THREADS
	.align		4
.L_21:
        /*0054*/ 	.byte	0x04, 0x05
        /*0056*/ 	.short	(.L_23 - .L_22)
.L_22:
        /*0058*/ 	.word	0x00000020
        /*005c*/ 	.word	0x00000001
        /*0060*/ 	.word	0x00000001


	//----- nvinfo : EIATTR_CBANK_PARAM_SIZE
	.align		4
.L_23:
        /*0064*/ 	.byte	0x03, 0x19
        /*0066*/ 	.short	0x0010


	//----- nvinfo : EIATTR_PARAM_CBANK
	.align		4
        /*0068*/ 	.byte	0x04, 0x0a
        /*006a*/ 	.short	(.L_25 - .L_24)
	.align		4
.L_24:
        /*006c*/ 	.word	index@(.nv.constant0.wait_value)
        /*0070*/ 	.short	0x0380
        /*0072*/ 	.short	0x0010


	//----- nvinfo : EIATTR_SW_WAR
	.align		4
.L_25:
        /*0074*/ 	.byte	0x04, 0x36
        /*0076*/ 	.short	(.L_27 - .L_26)
.L_26:
        /*0078*/ 	.word	0x00000008
.L_27:


//--------------------- .nv.info.update_instances --------------------------
	.section	.nv.info.update_instances,"",@"SHT_CUDA_INFO"
	.sectionflags	@""
	.align	4


	//----- nvinfo : EIATTR_CUDA_API_VERSION
	.align		4
        /*0000*/ 	.byte	0x04, 0x37
        /*0002*/ 	.short	(.L_29 - .L_28)
.L_28:
        /*0004*/ 	.word	0x00000082


	//----- nvinfo : EIATTR_KPARAM_INFO
	.align		4
.L_29:
        /*0008*/ 	.byte	0x04, 0x17
        /*000a*/ 	.short	(.L_31 - .L_30)
.L_30:
        /*000c*/ 	.word	0x00000000
        /*0010*/ 	.short	0x0002
        /*0012*/ 	.short	0x0010
        /*0014*/ 	.byte	0x00, 0xf0, 0x11, 0x00


	//----- nvinfo : EIATTR_KPARAM_INFO
	.align		4
.L_31:
        /*0018*/ 	.byte	0x04, 0x17
        /*001a*/ 	.short	(.L_33 - .L_32)
.L_32:
        /*001c*/ 	.word	0x00000000
        /*0020*/ 	.short	0x0001
        /*0022*/ 	.short	0x0008
        /*0024*/ 	.byte	0x00, 0xf5, 0x21, 0x00


	//----- nvinfo : EIATTR_KPARAM_INFO
	.align		4
.L_33:
        /*0028*/ 	.byte	0x04, 0x17
        /*002a*/ 	.short	(.L_35 - .L_34)
.L_34:
        /*002c*/ 	.word	0x00000000
        /*0030*/ 	.short	0x0000
        /*0032*/ 	.short	0x0000
        /*0034*/ 	.byte	0x00, 0xf5, 0x21, 0x00


	//----- nvinfo : EIATTR_SPARSE_MMA_MASK
	.align		4
.L_35:
        /*0038*/ 	.byte	0x03, 0x50
        /*003a*/ 	.short	0x0000


	//----- nvinfo : EIATTR_MAXREG_COUNT
	.align		4
        /*003c*/ 	.byte	0x03, 0x1b
        /*003e*/ 	.short	0x00ff


	//----- nvinfo : EIATTR_MERCURY_ISA_VERSION
	.align		4
        /*0040*/ 	.byte	0x03, 0x5f
        /*0042*/ 	.short	0x0101


	//----- nvinfo : EIATTR_VRC_CTA_INIT_COUNT
	.align		4
        /*0044*/ 	.byte	0x02, 0x4a
	.zero		1
	.zero		1


	//----- nvinfo : EIATTR_EXIT_INSTR_OFFSETS
	.align		4
        /*0048*/ 	.byte	0x04, 0x1c
        /*004a*/ 	.short	(.L_37 - .L_36)


	//   ....[0]....
.L_36:
        /*004c*/ 	.word	0x00000070


	//   ....[1]....
        /*0050*/ 	.word	0x000001e0


	//   ....[2]....
        /*0054*/ 	.word	0x00000250


	//----- nvinfo : EIATTR_CBANK_PARAM_SIZE
	.align		4
.L_37:
        /*0058*/ 	.byte	0x03, 0x19
        /*005a*/ 	.short	0x0014


	//----- nvinfo : EIATTR_PARAM_CBANK
	.align		4
        /*005c*/ 	.byte	0x04, 0x0a
        /*005e*/ 	.short	(.L_39 - .L_38)
	.align		4
.L_38:
        /*0060*/ 	.word	index@(.nv.constant0.update_instances)
        /*0064*/ 	.short	0x0380
        /*0066*/ 	.short	0x0014


	//----- nvinfo : EIATTR_SW_WAR
	.align		4
.L_39:
        /*0068*/ 	.byte	0x04, 0x36
        /*006a*/ 	.short	(.L_41 - .L_40)
.L_40:
        /*006c*/ 	.word	0x00000008
.L_41:


//--------------------- .nv.callgraph             --------------------------
	.section	.nv.callgraph,"",@"SHT_CUDA_CALLGRAPH"
	.align	4
	.sectionentsize	8
	.align		4
        /*0000*/ 	.word	0x00000000
	.align		4
        /*0004*/ 	.word	0xffffffff
	.align		4
        /*0008*/ 	.word	0x00000000
	.align		4
        /*000c*/ 	.word	0xfffffffe
	.align		4
        /*0010*/ 	.word	0x00000000
	.align		4
        /*0014*/ 	.word	0xfffffffd
	.align		4
        /*0018*/ 	.word	0x00000000
	.align		4
        /*001c*/ 	.word	0xfffffffc


//--------------------- .text.wait_value          --------------------------
	.section	.text.wait_value,"ax",@progbits
	.align	128
        .global         wait_value
        .type           wait_value,@function
        .size           wait_value,(.L_x_2 - wait_value)
        .other          wait_value,@"STO_CUDA_ENTRY STV_DEFAULT"
wait_value:
.text.wait_value:
[----:B------:R-:W-:Y:S01]  /*0000*/  LDC R1, c[0x0][0x37c] ;  /* 0x0000df00ff017b82 */ /* 0x000fe20000000800 */
[----:B------:R-:W0:Y:S07]  /*0010*/  S2R R0, SR_TID.X ;  /* 0x0000000000007919 */ /* 0x000e2e0000002100 */
[----:B------:R-:W0:Y:S02]  /*0020*/  LDC R3, c[0x0][0x38c] ;  /* 0x0000e300ff037b82 */ /* 0x000e240000000800 */
[----:B0-----:R-:W-:-:S04]  /*0030*/  SHF.R.U32.HI R0, RZ, R0, R3 ;  /* 0x00000000ff007219 */ /* 0x001fc80000011603 */
[----:B------:R-:W-:-:S04]  /*0040*/  LOP3.LUT R0, R0, 0x1, RZ, 0xc0, !PT ;  /* 0x0000000100007812 */ /* 0x000fc800078ec0ff */
[----:B------:R-:W-:-:S13]  /*0050*/  ISETP.NE.U32.AND P0, PT, R0, 0x1, PT ;  /* 0x000000010000780c */ /* 0x000fda0003f05070 */
[----:B------:R-:W-:Y:S05]  /*0060*/  @P0 EXIT ;  /* 0x000000000000094d */ /* 0x000fea0003800000 */
[----:B------:R-:W-:Y:S05]  /*0070*/  EXIT ;  /* 0x000000000000794d */ /* 0x000fea0003800000 */
.L_x_0:
[----:B------:R-:W-:-:S00]  /*0080*/  BRA `(.L_x_0) ;  /* 0xfffffffc00fc7947 */ /* 0x000fc0000383ffff */
[----:B------:R-:W-:-:S00]  /*0090*/  NOP ;  /* 0x0000000000007918 */ /* 0x000fc00000000000 */
        /* <DEDUP_REMOVED lines=14> */
.L_x_2:


//--------------------- .text.update_instances    --------------------------
	.section	.text.update_instances,"ax",@progbits
	.align	128
        .global         update_instances
        .type           update_instances,@function
        .size           update_instances,(.L_x_3 - update_instances)
        .other          update_instances,@"STO_CUDA_ENTRY STV_DEFAULT"
update_instances:
.text.update_instances:
[----:B------:R-:W-:Y:S01]  /*0000*/  LDC R1, c[0x0][0x37c] ;  /* 0x0000df00ff017b82 */ /* 0x000fe20000000800 */
[----:B------:R-:W0:Y:S07]  /*0010*/  S2R R0, SR_TID.X ;  /* 0x0000000000007919 */ /* 0x000e2e0000002100 */
[----:B------:R-:W0:Y:S01]  /*0020*/  S2UR UR4, SR_CTAID.X ;  /* 0x00000000000479c3 */ /* 0x000e220000002500 */
[----:B------:R-:W1:Y:S07]  /*0030*/  LDCU UR5, c[0x0][0x390] ;  /* 0x00007200ff0577ac */ /* 0x000e6e0008000800 */
[----:B------:R-:W0:Y:S02]  /*0040*/  LDC R3, c[0x0][0x360] ;  /* 0x0000d800ff037b82 */ /* 0x000e240000000800 */
[----:B0-----:R-:W-:-:S05]  /*0050*/  IMAD R3, R3, UR4, R0 ;  /* 0x0000000403037c24 */ /* 0x001fca000f8e0200 */
[----:B-1----:R-:W-:-:S13]  /*0060*/  ISETP.GE.U32.AND P0, PT, R3, UR5, PT ;  /* 0x0000000503007c0c */ /* 0x002fda000bf06070 */
[----:B------:R-:W-:Y:S05]  /*0070*/  @P0 EXIT ;  /* 0x000000000000094d */ /* 0x000fea0003800000 */
[----:B------:R-:W0:Y:S01]  /*0080*/  LDC.64 R12, c[0x0][0x388] ;  /* 0x0000e200ff0c7b82 */ /* 0x000e220000000a00 */
[----:B------:R-:W1:Y:S01]  /*0090*/  LDCU.64 UR4, c[0x0][0x358] ;  /* 0x00006b00ff0477ac */ /* 0x000e620008000a00 */
[----:B0-----:R-:W-:-:S06]  /*00a0*/  IMAD.WIDE.U32 R12, R3, 0x40, R12 ;  /* 0x00000040030c7825 */ /* 0x001fcc00078e000c */
[----:B------:R-:W0:Y:S01]  /*00b0*/  LDC.64 R2, c[0x0][0x380] ;  /* 0x0000e000ff027b82 */ /* 0x000e220000000a00 */
[----:B-1----:R-:W0:Y:S02]  /*00c0*/  LDG.E.128.CONSTANT R4, desc[UR4][R12.64] ;  /* 0x000000040c047981 */ /* 0x002e24000c1e9d00 */
[----:B0-----:R-:W-:-:S05]  /*00d0*/  IMAD.WIDE.U32 R2, R4, 0x50, R2 ;  /* 0x0000005004027825 */ /* 0x001fca00078e0002 */
[----:B------:R0:W2:Y:S04]  /*00e0*/  LDG.E.64 R14, desc[UR4][R2.64+0x40] ;  /* 0x00004004020e7981 */ /* 0x0000a8000c1e1b00 */
[----:B------:R0:W3:Y:S01]  /*00f0*/  LDG.E R10, desc[UR4][R2.64+0x38] ;  /* 0x00003804020a7981 */ /* 0x0000e2000c1e1900 */
[C---:B------:R-:W-:Y:S01]  /*0100*/  LOP3.LUT R0, R5.reuse, 0x1, RZ, 0xc0, !PT ;  /* 0x0000000105007812 */ /* 0x040fe200078ec0ff */
[----:B------:R-:W-:Y:S01]  /*0110*/  HFMA2 R9, -RZ, RZ, 0, 0 ;  /* 0x00000000ff097431 */ /* 0x000fe200000001ff */
[C---:B------:R-:W-:Y:S01]  /*0120*/  LOP3.LUT P1, RZ, R5.reuse, 0xc, RZ, 0xc0, !PT ;  /* 0x0000000c05ff7812 */ /* 0x040fe2000782c0ff */
[----:B------:R-:W-:Y:S01]  /*0130*/  IMAD.MOV.U32 R11, RZ, RZ, 0x5 ;  /* 0x00000005ff0b7424 */ /* 0x000fe200078e00ff */
[----:B------:R-:W-:Y:S01]  /*0140*/  ISETP.NE.U32.AND P0, PT, R0, 0x1, PT ;  /* 0x000000010000780c */ /* 0x000fe20003f05070 */
[C---:B------:R-:W-:Y:S01]  /*0150*/  IMAD.SHL.U32 R0, R5.reuse, 0x20000000, RZ ;  /* 0x2000000005007824 */ /* 0x040fe200078e00ff */
[----:B------:R-:W-:Y:S01]  /*0160*/  LOP3.LUT P2, RZ, R5, 0x2, RZ, 0xc0, !PT ;  /* 0x0000000205ff7812 */ /* 0x000fe2000784c0ff */
[----:B------:R-:W-:-:S03]  /*0170*/  IMAD.MOV.U32 R8, RZ, RZ, R4 ;  /* 0x000000ffff087224 */ /* 0x000fc600078e0004 */
[----:B------:R-:W-:-:S07]  /*0180*/  SHF.R.S32.HI R0, RZ, 0x1f, R0 ;  /* 0x0000001fff007819 */ /* 0x000fce0000011400 */
[----:B--2---:R-:W-:Y:S01]  /*0190*/  @!P0 IMAD.MOV.U32 R14, RZ, RZ, R6 ;  /* 0x000000ffff0e8224 */ /* 0x004fe200078e0006 */
[----:B------:R-:W-:Y:S02]  /*01a0*/  @!P0 MOV R15, R7 ;  /* 0x00000007000f8202 */ /* 0x000fe40000000f00 */
[----:B---3--:R-:W-:-:S03]  /*01b0*/  @P1 LOP3.LUT R10, R0, 0xff, RZ, 0xc0, !PT ;  /* 0x000000ff000a1812 */ /* 0x008fc600078ec0ff */
[----:B------:R0:W-:Y:S04]  /*01c0*/  STG.E.64 desc[UR4][R2.64+0x40], R14 ;  /* 0x0000400e02007986 */ /* 0x0001e8000c101b04 */
[----:B------:R0:W-:Y:S01]  /*01d0*/  STG.E.128 desc[UR4][R2.64+0x30], R8 ;  /* 0x0000300802007986 */ /* 0x0001e2000c101d04 */
[----:B------:R-:W-:Y:S05]  /*01e0*/  @!P2 EXIT ;  /* 0x000000000000a94d */ /* 0x000fea0003800000 */
[----:B------:R-:W2:Y:S04]  /*01f0*/  LDG.E.128.CONSTANT R4, desc[UR4][R12.64+0x10] ;  /* 0x000010040c047981 */ /* 0x000ea8000c1e9d00 */
[----:B0-----:R-:W3:Y:S04]  /*0200*/  LDG.E.128.CONSTANT R8, desc[UR4][R12.64+0x20] ;  /* 0x000020040c087981 */ /* 0x001ee8000c1e9d00 */
[----:B------:R-:W4:Y:S04]  /*0210*/  LDG.E.128.CONSTANT R16, desc[UR4][R12.64+0x30] ;  /* 0x000030040c107981 */ /* 0x000f28000c1e9d00 */
[----:B--2---:R-:W-:Y:S04]  /*0220*/  STG.E.128 desc[UR4][R2.64], R4 ;  /* 0x0000000402007986 */ /* 0x004fe8000c101d04 */
[----:B---3--:R-:W-:Y:S04]  /*0230*/  STG.E.128 desc[UR4][R2.64+0x10], R8 ;  /* 0x0000100802007986 */ /* 0x008fe8000c101d04 */
[----:B----4-:R-:W-:Y:S01]  /*0240*/  STG.E.128 desc[UR4][R2.64+0x20], R16 ;  /* 0x0000201002007986 */ /* 0x010fe2000c101d04 */
[----:B------:R-:W-:Y:S05]  /*0250*/  EXIT ;  /* 0x000000000000794d */ /* 0x000fea0003800000 */
.L_x_1:
        /* <DEDUP_REMOVED lines=10> */
.L_x_3:


//--------------------- .nv.shared.reserved.0     --------------------------
	.section	.nv.shared.reserved.0,"aw",@nobits
	.weak		__nv_reservedSMEM_offset_0_alias
	.size		__nv_reservedSMEM_offset_0_alias, 0, 64
	.other		__nv_reservedSMEM_offset_0_alias,@"STO_CUDA_RESERVED_SHARED STV_DEFAULT"
__nv_reservedSMEM_offset_0_alias:
	.zero		0
	.zero		64


//--------------------- .nv.constant0.wait_value  --------------------------
	.section	.nv.constant0.wait_value,"a",@progbits
	.sectionflags	@""
	.align	4
.nv.constant0.wait_value:
	.zero		912


//--------------------- .nv.constant0.update_instances --------------------------
	.section	.nv.constant0.update_instances,"a",@progbits
	.sectionflags	@""
	.align	4
.nv.constant0.update_instances:
	.zero		916


//--------------------- SYMBOLS --------------------------

	.type		.nv.reservedSmem.offset0,@object
	.size		.nv.reservedSmem.offset0,0x4
